	.headerflags	@"EF_CUDA_TEXMODE_UNIFIED EF_CUDA_64BIT_ADDRESS EF_CUDA_ACCELERATORS EF_CUDA_SM90 EF_CUDA_VIRTUAL_SM(EF_CUDA_SM90)"
	.elftype	@"ET_EXEC"


//--------------------- .nv.info                  --------------------------
	.section	.nv.info,"",@"SHT_CUDA_INFO"
	.align	4


	//----- nvinfo : EIATTR_REGCOUNT
	.align		4
        /*0000*/ 	.byte	0x04, 0x2f
        /*0002*/ 	.short	(.L_1 - .L_0)
	.align		4
.L_0:
        /*0004*/ 	.word	index@(triton_poi_fused_convolution_max_pool2d_with_indices_relu_9)
        /*0008*/ 	.word	0x00000010


	//----- nvinfo : EIATTR_MIN_STACK_SIZE
	.align		4
.L_1:
        /*000c*/ 	.byte	0x04, 0x12
        /*000e*/ 	.short	(.L_3 - .L_2)
	.align		4
.L_2:
        /*0010*/ 	.word	index@(triton_poi_fused_convolution_max_pool2d_with_indices_relu_9)
        /*0014*/ 	.word	0x00000000


	//----- nvinfo : EIATTR_FRAME_SIZE
	.align		4
.L_3:
        /*0018*/ 	.byte	0x04, 0x11
        /*001a*/ 	.short	(.L_5 - .L_4)
	.align		4
.L_4:
        /*001c*/ 	.word	index@(triton_poi_fused_convolution_max_pool2d_with_indices_relu_9)
        /*0020*/ 	.word	0x00000000


	//----- nvinfo : EIATTR_MIN_STACK_SIZE
	.align		4
.L_5:
        /*0024*/ 	.byte	0x04, 0x12
        /*0026*/ 	.short	(.L_7 - .L_6)
	.align		4
.L_6:
        /*0028*/ 	.word	index@(triton_poi_fused_convolution_max_pool2d_with_indices_relu_9)
        /*002c*/ 	.word	0x00000000
.L_7:


//--------------------- .nv.info.triton_poi_fused_convolution_max_pool2d_with_indices_relu_9 --------------------------
	.section	.nv.info.triton_poi_fused_convolution_max_pool2d_with_indices_relu_9,"",@"SHT_CUDA_INFO"
	.sectionflags	@""
	.align	4


	//----- nvinfo : EIATTR_CUDA_API_VERSION
	.align		4
        /*0000*/ 	.byte	0x04, 0x37
        /*0002*/ 	.short	(.L_9 - .L_8)
.L_8:
        /*0004*/ 	.word	0x0000007c


	//----- nvinfo : EIATTR_KPARAM_INFO
	.align		4
.L_9:
        /*0008*/ 	.byte	0x04, 0x17
        /*000a*/ 	.short	(.L_11 - .L_10)
.L_10:
        /*000c*/ 	.word	0x00000000
        /*0010*/ 	.short	0x0002
        /*0012*/ 	.short	0x0010
        /*0014*/ 	.byte	0x00, 0xf0, 0x11, 0x00


	//----- nvinfo : EIATTR_KPARAM_INFO
	.align		4
.L_11:
        /*0018*/ 	.byte	0x04, 0x17
        /*001a*/ 	.short	(.L_13 - .L_12)
.L_12:
        /*001c*/ 	.word	0x00000000
        /*0020*/ 	.short	0x0001
        /*0022*/ 	.short	0x0008
        /*0024*/ 	.byte	0x00, 0xf4, 0x21, 0x00


	//----- nvinfo : EIATTR_KPARAM_INFO
	.align		4
.L_13:
        /*0028*/ 	.byte	0x04, 0x17
        /*002a*/ 	.short	(.L_15 - .L_14)
.L_14:
        /*002c*/ 	.word	0x00000000
        /*0030*/ 	.short	0x0000
        /*0032*/ 	.short	0x0000
        /*0034*/ 	.byte	0x00, 0xf4, 0x21, 0x00


	//----- nvinfo : EIATTR_SPARSE_MMA_MASK
	.align		4
.L_15:
        /*0038*/ 	.byte	0x03, 0x50
        /*003a*/ 	.short	0x0000


	//----- nvinfo : EIATTR_MAXREG_COUNT
	.align		4
        /*003c*/ 	.byte	0x03, 0x1b
        /*003e*/ 	.short	0x00ff


	//----- nvinfo : EIATTR_EXIT_INSTR_OFFSETS
	.align		4
        /*0040*/ 	.byte	0x04, 0x1c
        /*0042*/ 	.short	(.L_17 - .L_16)


	//   ....[0]....
.L_16:
        /*0044*/ 	.word	0x00000360


	//----- nvinfo : EIATTR_REQNTID
	.align		4
.L_17:
        /*0048*/ 	.byte	0x04, 0x10
        /*004a*/ 	.short	(.L_19 - .L_18)
.L_18:
        /*004c*/ 	.word	0x00000100
        /*0050*/ 	.word	0x00000001
        /*0054*/ 	.word	0x00000001


	//----- nvinfo : EIATTR_CBANK_PARAM_SIZE
	.align		4
.L_19:
        /*0058*/ 	.byte	0x03, 0x19
        /*005a*/ 	.short	0x0014


	//----- nvinfo : EIATTR_PARAM_CBANK
	.align		4
        /*005c*/ 	.byte	0x04, 0x0a
        /*005e*/ 	.short	(.L_21 - .L_20)
	.align		4
.L_20:
        /*0060*/ 	.word	index@(.nv.constant0.triton_poi_fused_convolution_max_pool2d_with_indices_relu_9)
        /*0064*/ 	.short	0x0210
        /*0066*/ 	.short	0x0014


	//----- nvinfo : EIATTR_SW_WAR
	.align		4
.L_21:
        /*0068*/ 	.byte	0x04, 0x36
        /*006a*/ 	.short	(.L_23 - .L_22)
.L_22:
        /*006c*/ 	.word	0x00000008
.L_23:


//--------------------- .nv.callgraph             --------------------------
	.section	.nv.callgraph,"",@"SHT_CUDA_CALLGRAPH"
	.align	4
	.sectionentsize	8
	.align		4
        /*0000*/ 	.word	0x00000000
	.align		4
        /*0004*/ 	.word	0xffffffff
	.align		4
        /*0008*/ 	.word	0x00000000
	.align		4
        /*000c*/ 	.word	0xfffffffe
	.align		4
        /*0010*/ 	.word	0x00000000
	.align		4
        /*0014*/ 	.word	0xfffffffd
	.align		4
        /*0018*/ 	.word	0x00000000
	.align		4
        /*001c*/ 	.word	0xfffffffc


//--------------------- .text.triton_poi_fused_convolution_max_pool2d_with_indices_relu_9 --------------------------
	.section	.text.triton_poi_fused_convolution_max_pool2d_with_indices_relu_9,"ax",@progbits
	.align	128
        .global         triton_poi_fused_convolution_max_pool2d_with_indices_relu_9
        .type           triton_poi_fused_convolution_max_pool2d_with_indices_relu_9,@function
        .size           triton_poi_fused_convolution_max_pool2d_with_indices_relu_9,(.L_x_1 - triton_poi_fused_convolution_max_pool2d_with_indices_relu_9)
        .other          triton_poi_fused_convolution_max_pool2d_with_indices_relu_9,@"STO_CUDA_ENTRY STV_DEFAULT"
triton_poi_fused_convolution_max_pool2d_with_indices_relu_9:
.text.triton_poi_fused_convolution_max_pool2d_with_indices_relu_9:
[----:B------:R-:W-:Y:S01]  /*0000*/  LDC R1, c[0x0][0x28] ;  /* 0x00000a00ff017b82 */ /* 0x000fe20000000800 */
[----:B------:R-:W1:Y:S01]  /*0010*/  S2R R0, SR_TID.X ;  /* 0x0000000000007919 */ /* 0x000e620000002100 */
[----:B------:R-:W-:Y:S01]  /*0020*/  ULDC.64 UR4, c[0x0][0x208] ;  /* 0x0000820000047ab9 */ /* 0x000fe20000000a00 */
[----:B------:R-:W2:Y:S01]  /*0030*/  S2R R3, SR_CTAID.X ;  /* 0x0000000000037919 */ /* 0x000ea20000002500 */
[----:B-1----:R-:W-:Y:S01]  /*0040*/  IMAD.SHL.U32 R0, R0, 0x2, RZ ;  /* 0x0000000200007824 */ /* 0x002fe200078e00ff */
[----:B--2---:R-:W-:-:S04]  /*0050*/  SHF.R.S32.HI R5, RZ, 0x16, R3 ;  /* 0x00000016ff057819 */ /* 0x004fc80000011403 */
[----:B------:R-:W-:Y:S02]  /*0060*/  LOP3.LUT R0, R0, 0x1fe, RZ, 0xc0, !PT ;  /* 0x000001fe00007812 */ /* 0x000fe400078ec0ff */
[----:B------:R-:W-:-:S03]  /*0070*/  SGXT R5, R5, 0x1 ;  /* 0x000000010505781a */ /* 0x000fc60000000200 */
[----:B------:R-:W-:-:S05]  /*0080*/  IMAD R0, R3, 0x200, R0 ;  /* 0x0000020003007824 */ /* 0x000fca00078e0200 */
[----:B------:R-:W-:Y:S02]  /*0090*/  SHF.R.S32.HI R3, RZ, 0x1f, R0 ;  /* 0x0000001fff037819 */ /* 0x000fe40000011400 */
[-C--:B------:R-:W-:Y:S02]  /*00a0*/  LEA.HI R6, R5, R0.reuse, RZ, 0xb ;  /* 0x0000000005067211 */ /* 0x080fe400078f58ff */
[----:B------:R-:W-:Y:S02]  /*00b0*/  LEA.HI R4, R3, R0, RZ, 0x7 ;  /* 0x0000000003047211 */ /* 0x000fe400078f38ff */
[----:B------:R-:W1:Y:S01]  /*00c0*/  LDC.64 R2, c[0x0][0x210] ;  /* 0x00008400ff027b82 */ /* 0x000e620000000a00 */
[----:B------:R-:W-:Y:S01]  /*00d0*/  IMAD.SHL.U32 R7, R6, 0x4, RZ ;  /* 0x0000000406077824 */ /* 0x000fe200078e00ff */
[----:B------:R-:W-:-:S04]  /*00e0*/  SHF.R.S32.HI R5, RZ, 0x7, R4 ;  /* 0x00000007ff057819 */ /* 0x000fc80000011404 */
[----:B------:R-:W-:Y:S02]  /*00f0*/  LEA.HI R6, R5, R5, RZ, 0x4 ;  /* 0x0000000505067211 */ /* 0x000fe400078f20ff */
[----:B------:R-:W-:Y:S02]  /*0100*/  LOP3.LUT R8, R7, 0xffffe000, RZ, 0xc0, !PT ;  /* 0xffffe00007087812 */ /* 0x000fe400078ec0ff */
[----:B------:R-:W-:Y:S02]  /*0110*/  LOP3.LUT R7, R4, 0xffffff80, RZ, 0xc0, !PT ;  /* 0xffffff8004077812 */ /* 0x000fe400078ec0ff */
[----:B------:R-:W-:Y:S02]  /*0120*/  LOP3.LUT R6, R6, 0xfffff0, RZ, 0xc0, !PT ;  /* 0x00fffff006067812 */ /* 0x000fe400078ec0ff */
[----:B------:R-:W-:-:S03]  /*0130*/  IADD3 R7, R8, R0, -R7 ;  /* 0x0000000008077210 */ /* 0x000fc60007ffe807 */
[----:B------:R-:W-:-:S04]  /*0140*/  IMAD.IADD R6, R5, 0x1, -R6 ;  /* 0x0000000105067824 */ /* 0x000fc800078e0a06 */
[----:B------:R-:W-:-:S04]  /*0150*/  IMAD R11, R6, 0x100, R7 ;  /* 0x00000100060b7824 */ /* 0x000fc800078e0207 */
[C---:B------:R-:W-:Y:S02]  /*0160*/  VIADD R7, R11.reuse, 0x80 ;  /* 0x000000800b077836 */ /* 0x040fe40000000000 */
[----:B-1----:R-:W-:-:S04]  /*0170*/  IMAD.WIDE R4, R11, 0x4, R2 ;  /* 0x000000040b047825 */ /* 0x002fc800078e0202 */
[--C-:B------:R-:W-:Y:S02]  /*0180*/  IMAD.WIDE R6, R7, 0x4, R2.reuse ;  /* 0x0000000407067825 */ /* 0x100fe400078e0202 */
[----:B------:R-:W2:Y:S02]  /*0190*/  LDG.E.64 R4, desc[UR4][R4.64] ;  /* 0x0000000404047981 */ /* 0x000ea4000c1e1b00 */
[----:B------:R-:W-:Y:S02]  /*01a0*/  VIADD R9, R11, 0x1000 ;  /* 0x000010000b097836 */ /* 0x000fe40000000000 */
[----:B------:R-:W2:Y:S02]  /*01b0*/  LDG.E.64 R6, desc[UR4][R6.64] ;  /* 0x0000000406067981 */ /* 0x000ea4000c1e1b00 */
[----:B------:R-:W-:-:S04]  /*01c0*/  IMAD.WIDE R8, R9, 0x4, R2 ;  /* 0x0000000409087825 */ /* 0x000fc800078e0202 */
[----:B------:R-:W-:Y:S02]  /*01d0*/  VIADD R11, R11, 0x1080 ;  /* 0x000010800b0b7836 */ /* 0x000fe40000000000 */
[----:B------:R-:W3:Y:S02]  /*01e0*/  LDG.E.64 R8, desc[UR4][R8.64] ;  /* 0x0000000408087981 */ /* 0x000ee4000c1e1b00 */
[----:B------:R-:W-:Y:S02]  /*01f0*/  IMAD.WIDE R2, R11, 0x4, R2 ;  /* 0x000000040b027825 */ /* 0x000fe400078e0202 */
[----:B------:R-:W1:Y:S03]  /*0200*/  LDC.64 R10, c[0x0][0x218] ;  /* 0x00008600ff0a7b82 */ /* 0x000e660000000a00 */
[----:B------:R1:W4:Y:S02]  /*0210*/  LDG.E.64 R12, desc[UR4][R2.64] ;  /* 0x00000004020c7981 */ /* 0x000324000c1e1b00 */
[----:B-1----:R-:W-:Y:S01]  /*0220*/  IMAD.WIDE R2, R0, 0x4, R10 ;  /* 0x0000000400027825 */ /* 0x002fe200078e020a */
[----:B--2---:R-:W-:-:S02]  /*0230*/  FSETP.GT.AND P2, PT, R6, R4, PT ;  /* 0x000000040600720b */ /* 0x004fc40003f44000 */
[C---:B------:R-:W-:Y:S02]  /*0240*/  FSETP.GT.AND P3, PT, R7.reuse, R5, PT ;  /* 0x000000050700720b */ /* 0x040fe40003f64000 */
[----:B------:R-:W-:Y:S02]  /*0250*/  FSETP.NAN.AND P4, PT, R6, R6, PT ;  /* 0x000000060600720b */ /* 0x000fe40003f88000 */
[----:B------:R-:W-:Y:S02]  /*0260*/  FSETP.NAN.AND P5, PT, R7, R7, PT ;  /* 0x000000070700720b */ /* 0x000fe40003fa8000 */
[----:B---3--:R-:W-:Y:S02]  /*0270*/  FSETP.NAN.AND P0, PT, R8, R8, PT ;  /* 0x000000080800720b */ /* 0x008fe40003f08000 */
[----:B------:R-:W-:-:S03]  /*0280*/  FSETP.NAN.AND P1, PT, R9, R9, PT ;  /* 0x000000090900720b */ /* 0x000fc60003f28000 */
[----:B------:R-:W-:Y:S02]  /*0290*/  @!P2 FSEL R6, R6, R4, P4 ;  /* 0x000000040606a208 */ /* 0x000fe40002000000 */
[----:B------:R-:W-:Y:S02]  /*02a0*/  @!P3 FSEL R7, R7, R5, P5 ;  /* 0x000000050707b208 */ /* 0x000fe40002800000 */
[----:B----4-:R-:W-:Y:S02]  /*02b0*/  FSETP.NAN.AND P2, PT, R12, R12, PT ;  /* 0x0000000c0c00720b */ /* 0x010fe40003f48000 */
[----:B------:R-:W-:Y:S02]  /*02c0*/  FSETP.NAN.AND P3, PT, R13, R13, PT ;  /* 0x0000000d0d00720b */ /* 0x000fe40003f68000 */
[----:B------:R-:W-:Y:S02]  /*02d0*/  FSETP.GEU.AND P4, PT, R6, R8, PT ;  /* 0x000000080600720b */ /* 0x000fe40003f8e000 */
[----:B------:R-:W-:-:S02]  /*02e0*/  FSETP.GEU.AND P5, PT, R7, R9, PT ;  /* 0x000000090700720b */ /* 0x000fc40003fae000 */
[----:B------:R-:W-:Y:S02]  /*02f0*/  @!P0 FSEL R8, R8, R6, !P4 ;  /* 0x0000000608088208 */ /* 0x000fe40006000000 */
[----:B------:R-:W-:Y:S02]  /*0300*/  @!P1 FSEL R9, R9, R7, !P5 ;  /* 0x0000000709099208 */ /* 0x000fe40006800000 */
[----:B------:R-:W-:Y:S02]  /*0310*/  FSETP.GEU.AND P0, PT, R8, R12, PT ;  /* 0x0000000c0800720b */ /* 0x000fe40003f0e000 */
[----:B------:R-:W-:Y:S02]  /*0320*/  FSETP.GEU.AND P1, PT, R9, R13, PT ;  /* 0x0000000d0900720b */ /* 0x000fe40003f2e000 */
[----:B------:R-:W-:Y:S02]  /*0330*/  @!P2 SEL R12, R12, R8, !P0 ;  /* 0x000000080c0ca207 */ /* 0x000fe40004000000 */
[----:B------:R-:W-:-:S05]  /*0340*/  @!P3 SEL R13, R13, R9, !P1 ;  /* 0x000000090d0db207 */ /* 0x000fca0004800000 */
[----:B------:R-:W-:Y:S01]  /*0350*/  STG.E.64 desc[UR4][R2.64], R12 ;  /* 0x0000000c02007986 */ /* 0x000fe2000c101b04 */
[----:B------:R-:W-:Y:S05]  /*0360*/  EXIT ;  /* 0x000000000000794d */ /* 0x000fea0003800000 */
.L_x_0:
[----:B------:R-:W-:-:S00]  /*0370*/  BRA `(.L_x_0) ;  /* 0xfffffffc00fc7947 */ /* 0x000fc0000383ffff */
[----:B------:R-:W-:-:S00]  /*0380*/  NOP ;  /* 0x0000000000007918 */ /* 0x000fc00000000000 */
[----:B------:R-:W-:-:S00]  /*0390*/  NOP ;  /* 0x0000000000007918 */ /* 0x000fc00000000000 */
[----:B------:R-:W-:-:S00]  /*03a0*/  NOP ;  /* 0x0000000000007918 */ /* 0x000fc00000000000 */
[----:B------:R-:W-:-:S00]  /*03b0*/  NOP ;  /* 0x0000000000007918 */ /* 0x000fc00000000000 */
[----:B------:R-:W-:-:S00]  /*03c0*/  NOP ;  /* 0x0000000000007918 */ /* 0x000fc00000000000 */
[----:B------:R-:W-:-:S00]  /*03d0*/  NOP ;  /* 0x0000000000007918 */ /* 0x000fc00000000000 */
[----:B------:R-:W-:-:S00]  /*03e0*/  NOP ;  /* 0x0000000000007918 */ /* 0x000fc00000000000 */
[----:B------:R-:W-:-:S00]  /*03f0*/  NOP ;  /* 0x0000000000007918 */ /* 0x000fc00000000000 */
.L_x_1:


//--------------------- .nv.constant0.triton_poi_fused_convolution_max_pool2d_with_indices_relu_9 --------------------------
	.section	.nv.constant0.triton_poi_fused_convolution_max_pool2d_with_indices_relu_9,"a",@progbits
	.sectionflags	@""
	.align	4
.nv.constant0.triton_poi_fused_convolution_max_pool2d_with_indices_relu_9:
	.zero		548
